//
// Generated by NVIDIA NVVM Compiler
//
// Compiler Build ID: CL-36424714
// Cuda compilation tools, release 13.0, V13.0.88
// Based on NVVM 20.0.0
//

.version 9.0
.target sm_100
.address_size 64

	// .globl	_Z6kernelPfS_
.const .align 4 .b8 vert[55296];
// _ZZ6kernelPfS_E5cache has been demoted

.visible .entry _Z6kernelPfS_(
	.param .u64 .ptr .align 1 _Z6kernelPfS__param_0,
	.param .u64 .ptr .align 1 _Z6kernelPfS__param_1
)
{
	.reg .pred 	%p<5>;
	.reg .b32 	%r<37>;
	.reg .b32 	%f<79>;
	.reg .b64 	%rd<26>;
	// demoted variable
	.shared .align 4 .b8 _ZZ6kernelPfS_E5cache[1024];
	ld.param.u64 	%rd1, [_Z6kernelPfS__param_0];
	ld.param.u64 	%rd2, [_Z6kernelPfS__param_1];
	cvta.to.global.u64 	%rd3, %rd2;
	mov.u32 	%r1, %tid.x;
	mov.u32 	%r2, %ctaid.x;
	mov.u32 	%r36, %ntid.x;
	mad.lo.s32 	%r7, %r2, %r36, %r1;
	mul.wide.s32 	%rd4, %r7, 12;
	mov.u64 	%rd5, vert;
	add.s64 	%rd6, %rd5, %rd4;
	ld.const.f32 	%f1, [%rd6];
	add.f32 	%f2, %f1, 0f41200000;
	add.f32 	%f3, %f2, 0f3F000000;
	ld.const.f32 	%f4, [%rd6+4];
	add.f32 	%f5, %f4, 0f41200000;
	add.f32 	%f6, %f5, 0f3F000000;
	ld.const.f32 	%f7, [%rd6+8];
	add.f32 	%f8, %f7, 0f41200000;
	add.f32 	%f9, %f8, 0f3F000000;
	add.f32 	%f10, %f3, 0fBF800000;
	add.f32 	%f11, %f3, 0f3F800000;
	add.f32 	%f12, %f6, 0fBF800000;
	add.f32 	%f13, %f6, 0f3F800000;
	add.f32 	%f14, %f9, 0fBF800000;
	add.f32 	%f15, %f9, 0f3F800000;
	sub.f32 	%f16, %f11, %f10;
	sub.f32 	%f17, %f13, %f12;
	mul.f32 	%f18, %f16, %f17;
	sub.f32 	%f19, %f15, %f14;
	mul.f32 	%f20, %f18, %f19;
	cvt.rzi.s32.f32 	%r8, %f10;
	mul.lo.s32 	%r9, %r8, 20;
	cvt.rzi.s32.f32 	%r10, %f12;
	add.s32 	%r11, %r9, %r10;
	mul.lo.s32 	%r12, %r11, 20;
	cvt.rzi.s32.f32 	%r13, %f14;
	add.s32 	%r14, %r12, %r13;
	mul.wide.s32 	%rd7, %r14, 4;
	add.s64 	%rd8, %rd3, %rd7;
	ld.global.f32 	%f21, [%rd8];
	sub.f32 	%f22, %f11, %f3;
	mul.f32 	%f23, %f21, %f22;
	sub.f32 	%f24, %f13, %f6;
	mul.f32 	%f25, %f23, %f24;
	sub.f32 	%f26, %f15, %f9;
	mul.f32 	%f27, %f25, %f26;
	div.rn.f32 	%f28, %f27, %f20;
	add.f32 	%f29, %f28, 0f00000000;
	cvt.rzi.s32.f32 	%r15, %f15;
	add.s32 	%r16, %r12, %r15;
	mul.wide.s32 	%rd9, %r16, 4;
	add.s64 	%rd10, %rd3, %rd9;
	ld.global.f32 	%f30, [%rd10];
	mul.f32 	%f31, %f30, %f22;
	mul.f32 	%f32, %f31, %f24;
	sub.f32 	%f33, %f9, %f14;
	mul.f32 	%f34, %f32, %f33;
	div.rn.f32 	%f35, %f34, %f20;
	add.f32 	%f36, %f35, %f29;
	cvt.rzi.s32.f32 	%r17, %f13;
	add.s32 	%r18, %r9, %r17;
	mul.lo.s32 	%r19, %r18, 20;
	add.s32 	%r20, %r19, %r13;
	mul.wide.s32 	%rd11, %r20, 4;
	add.s64 	%rd12, %rd3, %rd11;
	ld.global.f32 	%f37, [%rd12];
	mul.f32 	%f38, %f22, %f37;
	sub.f32 	%f39, %f6, %f12;
	mul.f32 	%f40, %f39, %f38;
	mul.f32 	%f41, %f26, %f40;
	div.rn.f32 	%f42, %f41, %f20;
	add.f32 	%f43, %f42, %f36;
	add.s32 	%r21, %r19, %r15;
	mul.wide.s32 	%rd13, %r21, 4;
	add.s64 	%rd14, %rd3, %rd13;
	ld.global.f32 	%f44, [%rd14];
	mul.f32 	%f45, %f22, %f44;
	mul.f32 	%f46, %f39, %f45;
	mul.f32 	%f47, %f33, %f46;
	div.rn.f32 	%f48, %f47, %f20;
	add.f32 	%f49, %f48, %f43;
	cvt.rzi.s32.f32 	%r22, %f11;
	mul.lo.s32 	%r23, %r22, 20;
	add.s32 	%r24, %r23, %r10;
	mul.lo.s32 	%r25, %r24, 20;
	add.s32 	%r26, %r25, %r13;
	mul.wide.s32 	%rd15, %r26, 4;
	add.s64 	%rd16, %rd3, %rd15;
	ld.global.f32 	%f50, [%rd16];
	sub.f32 	%f51, %f3, %f10;
	mul.f32 	%f52, %f51, %f50;
	mul.f32 	%f53, %f24, %f52;
	mul.f32 	%f54, %f26, %f53;
	div.rn.f32 	%f55, %f54, %f20;
	add.f32 	%f56, %f55, %f49;
	add.s32 	%r27, %r25, %r15;
	mul.wide.s32 	%rd17, %r27, 4;
	add.s64 	%rd18, %rd3, %rd17;
	ld.global.f32 	%f57, [%rd18];
	mul.f32 	%f58, %f51, %f57;
	mul.f32 	%f59, %f24, %f58;
	mul.f32 	%f60, %f33, %f59;
	div.rn.f32 	%f61, %f60, %f20;
	add.f32 	%f62, %f61, %f56;
	add.s32 	%r28, %r23, %r17;
	mul.lo.s32 	%r29, %r28, 20;
	add.s32 	%r30, %r29, %r13;
	mul.wide.s32 	%rd19, %r30, 4;
	add.s64 	%rd20, %rd3, %rd19;
	ld.global.f32 	%f63, [%rd20];
	mul.f32 	%f64, %f51, %f63;
	mul.f32 	%f65, %f39, %f64;
	mul.f32 	%f66, %f26, %f65;
	div.rn.f32 	%f67, %f66, %f20;
	add.f32 	%f68, %f67, %f62;
	add.s32 	%r31, %r29, %r15;
	mul.wide.s32 	%rd21, %r31, 4;
	add.s64 	%rd22, %rd3, %rd21;
	ld.global.f32 	%f69, [%rd22];
	mul.f32 	%f70, %f51, %f69;
	mul.f32 	%f71, %f39, %f70;
	mul.f32 	%f72, %f33, %f71;
	div.rn.f32 	%f73, %f72, %f20;
	add.f32 	%f74, %f73, %f68;
	shl.b32 	%r32, %r1, 2;
	mov.u32 	%r33, _ZZ6kernelPfS_E5cache;
	add.s32 	%r4, %r33, %r32;
	st.shared.f32 	[%r4], %f74;
	bar.sync 	0;
	setp.lt.u32 	%p1, %r36, 2;
	@%p1 bra 	$L__BB0_4;
$L__BB0_1:
	shr.u32 	%r6, %r36, 1;
	setp.ge.u32 	%p2, %r1, %r6;
	@%p2 bra 	$L__BB0_3;
	shl.b32 	%r34, %r6, 2;
	add.s32 	%r35, %r4, %r34;
	ld.shared.f32 	%f75, [%r35];
	ld.shared.f32 	%f76, [%r4];
	add.f32 	%f77, %f75, %f76;
	st.shared.f32 	[%r4], %f77;
$L__BB0_3:
	bar.sync 	0;
	setp.gt.u32 	%p3, %r36, 3;
	mov.u32 	%r36, %r6;
	@%p3 bra 	$L__BB0_1;
$L__BB0_4:
	setp.ne.s32 	%p4, %r1, 0;
	@%p4 bra 	$L__BB0_6;
	ld.shared.f32 	%f78, [_ZZ6kernelPfS_E5cache];
	cvta.to.global.u64 	%rd23, %rd1;
	mul.wide.u32 	%rd24, %r2, 4;
	add.s64 	%rd25, %rd23, %rd24;
	st.global.f32 	[%rd25], %f78;
$L__BB0_6:
	ret;

}


// ===== COMPILED SASS (sm_100) =====

	.target	sm_100

	.elftype	@"ET_EXEC"


//--------------------- .note.nv.tkinfo           --------------------------
	.section	.note.nv.tkinfo,"",@"SHT_NOTE"
	.sectionflags	@"SHF_NOTE_NV_TKINFO"
	.tkinfo
        /*0018*/ 	.word	0x00000002
        /*0030*/ 	.string	""
        /*0030*/ 	.string	"ptxas"
        /*0030*/ 	.string	"Cuda compilation tools, release 13.0, V13.0.88"
        /*0030*/ 	.string	"Build cuda_13.0.r13.0/compiler.36424714_0"
        /*0030*/ 	.string	"-arch sm_100 -m 64 "



//--------------------- .note.nv.cuinfo           --------------------------
	.section	.note.nv.cuinfo,"",@"SHT_NOTE"
	.sectionflags	@"SHF_NOTE_NV_CUINFO"
        /*0018*/ 	.short	0x0002
        /*001a*/ 	.short	0x0064
        /*001c*/ 	.short	0x0082
	.zero		2


//--------------------- .nv.info                  --------------------------
	.section	.nv.info,"",@"SHT_CUDA_INFO"
	.align	4


	//----- nvinfo : EIATTR_REGCOUNT
	.align		4
        /*0000*/ 	.byte	0x04, 0x2f
        /*0002*/ 	.short	(.L_2 - .L_1)
	.align		4
.L_1:
        /*0004*/ 	.word	index@(_Z6kernelPfS_)
        /*0008*/ 	.word	0x00000020


	//----- nvinfo : EIATTR_FRAME_SIZE
	.align		4
.L_2:
        /*000c*/ 	.byte	0x04, 0x11
        /*000e*/ 	.short	(.L_4 - .L_3)
	.align		4
.L_3:
        /*0010*/ 	.word	index@($__internal_0_$__cuda_sm3x_div_rn_noftz_f32_slowpath)
        /*0014*/ 	.word	0x00000000


	//----- nvinfo : EIATTR_FRAME_SIZE
	.align		4
.L_4:
        /*0018*/ 	.byte	0x04, 0x11
        /*001a*/ 	.short	(.L_6 - .L_5)
	.align		4
.L_5:
        /*001c*/ 	.word	index@(_Z6kernelPfS_)
        /*0020*/ 	.word	0x00000000


	//----- nvinfo : EIATTR_MIN_STACK_SIZE
	.align		4
.L_6:
        /*0024*/ 	.byte	0x04, 0x12
        /*0026*/ 	.short	(.L_8 - .L_7)
	.align		4
.L_7:
        /*0028*/ 	.word	index@(_Z6kernelPfS_)
        /*002c*/ 	.word	0x00000000
.L_8:


//--------------------- .nv.compat                --------------------------
	.section	.nv.compat,"",@"SHT_CUDA_COMPAT_INFO"
	.align	4
        /*0000*/ 	.byte	0x02, 0x09, 0x00, 0x00, 0x02, 0x02, 0x01, 0x00, 0x02, 0x05, 0x05, 0x00, 0x03, 0x07, 0x01, 0x01
        /*0010*/ 	.byte	0x02, 0x03, 0x00, 0x00, 0x02, 0x06, 0x01, 0x00, 0x04, 0x0b, 0x08, 0x00, 0x01, 0x00, 0x00, 0x00
        /*0020*/ 	.byte	0x00, 0x00, 0x00, 0x00


//--------------------- .nv.info._Z6kernelPfS_    --------------------------
	.section	.nv.info._Z6kernelPfS_,"",@"SHT_CUDA_INFO"
	.sectionflags	@""
	.align	4


	//----- nvinfo : EIATTR_CUDA_API_VERSION
	.align		4
        /*0000*/ 	.byte	0x04, 0x37
        /*0002*/ 	.short	(.L_10 - .L_9)
.L_9:
        /*0004*/ 	.word	0x00000082


	//----- nvinfo : EIATTR_KPARAM_INFO
	.align		4
.L_10:
        /*0008*/ 	.byte	0x04, 0x17
        /*000a*/ 	.short	(.L_12 - .L_11)
.L_11:
        /*000c*/ 	.word	0x00000000
        /*0010*/ 	.short	0x0001
        /*0012*/ 	.short	0x0008
        /*0014*/ 	.byte	0x00, 0xf5, 0x21, 0x00


	//----- nvinfo : EIATTR_KPARAM_INFO
	.align		4
.L_12:
        /*0018*/ 	.byte	0x04, 0x17
        /*001a*/ 	.short	(.L_14 - .L_13)
.L_13:
        /*001c*/ 	.word	0x00000000
        /*0020*/ 	.short	0x0000
        /*0022*/ 	.short	0x0000
        /*0024*/ 	.byte	0x00, 0xf5, 0x21, 0x00


	//----- nvinfo : EIATTR_SPARSE_MMA_MASK
	.align		4
.L_14:
        /*0028*/ 	.byte	0x03, 0x50
        /*002a*/ 	.short	0x0000


	//----- nvinfo : EIATTR_MAXREG_COUNT
	.align		4
        /*002c*/ 	.byte	0x03, 0x1b
        /*002e*/ 	.short	0x00ff


	//----- nvinfo : EIATTR_NUM_BARRIERS
	.align		4
        /*0030*/ 	.byte	0x02, 0x4c
        /*0032*/ 	.byte	0x01
	.zero		1


	//----- nvinfo : EIATTR_MERCURY_ISA_VERSION
	.align		4
        /*0034*/ 	.byte	0x03, 0x5f
        /*0036*/ 	.short	0x0101


	//----- nvinfo : EIATTR_VRC_CTA_INIT_COUNT
	.align		4
        /*0038*/ 	.byte	0x02, 0x4a
	.zero		1
	.zero		1


	//----- nvinfo : EIATTR_EXIT_INSTR_OFFSETS
	.align		4
        /*003c*/ 	.byte	0x04, 0x1c
        /*003e*/ 	.short	(.L_16 - .L_15)


	//   ....[0]....
.L_15:
        /*0040*/ 	.word	0x00000e20


	//   ....[1]....
        /*0044*/ 	.word	0x00000ea0


	//----- nvinfo : EIATTR_CRS_STACK_SIZE
	.align		4
.L_16:
        /*0048*/ 	.byte	0x04, 0x1e
        /*004a*/ 	.short	(.L_18 - .L_17)
.L_17:
        /*004c*/ 	.word	0x00000000


	//----- nvinfo : EIATTR_CBANK_PARAM_SIZE
	.align		4
.L_18:
        /*0050*/ 	.byte	0x03, 0x19
        /*0052*/ 	.short	0x0010


	//----- nvinfo : EIATTR_PARAM_CBANK
	.align		4
        /*0054*/ 	.byte	0x04, 0x0a
        /*0056*/ 	.short	(.L_20 - .L_19)
	.align		4
.L_19:
        /*0058*/ 	.word	index@(.nv.constant0._Z6kernelPfS_)
        /*005c*/ 	.short	0x0380
        /*005e*/ 	.short	0x0010


	//----- nvinfo : EIATTR_SW_WAR
	.align		4
.L_20:
        /*0060*/ 	.byte	0x04, 0x36
        /*0062*/ 	.short	(.L_22 - .L_21)
.L_21:
        /*0064*/ 	.word	0x00000008
.L_22:


//--------------------- .nv.callgraph             --------------------------
	.section	.nv.callgraph,"",@"SHT_CUDA_CALLGRAPH"
	.align	4
	.sectionentsize	8
	.align		4
        /*0000*/ 	.word	0x00000000
	.align		4
        /*0004*/ 	.word	0xffffffff
	.align		4
        /*0008*/ 	.word	0x00000000
	.align		4
        /*000c*/ 	.word	0xfffffffe
	.align		4
        /*0010*/ 	.word	0x00000000
	.align		4
        /*0014*/ 	.word	0xfffffffd
	.align		4
        /*0018*/ 	.word	0x00000000
	.align		4
        /*001c*/ 	.word	0xfffffffc


//--------------------- .nv.constant3             --------------------------
	.section	.nv.constant3,"a",@progbits
	.align	4
.nv.constant3:
	.type		vert,@object
	.size		vert,(.L_0 - vert)
vert:
	.zero		55296
.L_0:


//--------------------- .text._Z6kernelPfS_       --------------------------
	.section	.text._Z6kernelPfS_,"ax",@progbits
	.align	128
        .global         _Z6kernelPfS_
        .type           _Z6kernelPfS_,@function
        .size           _Z6kernelPfS_,(.L_x_30 - _Z6kernelPfS_)
        .other          _Z6kernelPfS_,@"STO_CUDA_ENTRY STV_DEFAULT"
_Z6kernelPfS_:
.text._Z6kernelPfS_:
[----:B------:R-:W-:Y:S01]  /*0000*/  LDC R1, c[0x0][0x37c] ;  /* 0x0000df00ff017b82 */ /* 0x000fe20000000800 */
[----:B------:R-:W0:Y:S01]  /*0010*/  S2R R2, SR_TID.X ;  /* 0x0000000000027919 */ /* 0x000e220000002100 */
[----:B------:R-:W0:Y:S06]  /*0020*/  LDCU UR4, c[0x0][0x360] ;  /* 0x00006c00ff0477ac */ /* 0x000e2c0008000800 */
[----:B------:R-:W1:Y:S01]  /*0030*/  LDC.64 R18, c[0x0][0x388] ;  /* 0x0000e200ff127b82 */ /* 0x000e620000000a00 */
[----:B------:R-:W0:Y:S01]  /*0040*/  S2R R3, SR_CTAID.X ;  /* 0x0000000000037919 */ /* 0x000e220000002500 */
[----:B------:R-:W2:Y:S01]  /*0050*/  LDCU.64 UR6, c[0x0][0x358] ;  /* 0x00006b00ff0677ac */ /* 0x000ea20008000a00 */
[----:B0-----:R-:W-:-:S04]  /*0060*/  IMAD R0, R3, UR4, R2 ;  /* 0x0000000403007c24 */ /* 0x001fc8000f8e0202 */
[----:B------:R-:W-:-:S04]  /*0070*/  IMAD R0, R0, 0xc, RZ ;  /* 0x0000000c00007824 */ /* 0x000fc800078e02ff */
[----:B------:R-:W0:Y:S08]  /*0080*/  LDC R4, c[0x3][R0] ;  /* 0x00c0000000047b82 */ /* 0x000e300000000800 */
[----:B------:R-:W3:Y:S08]  /*0090*/  LDC R5, c[0x3][R0+0x4] ;  /* 0x00c0010000057b82 */ /* 0x000ef00000000800 */
[----:B------:R-:W4:Y:S01]  /*00a0*/  LDC R8, c[0x3][R0+0x8] ;  /* 0x00c0020000087b82 */ /* 0x000f220000000800 */
[----:B0-----:R-:W-:-:S04]  /*00b0*/  FADD R4, R4, 10 ;  /* 0x4120000004047421 */ /* 0x001fc80000000000 */
[----:B------:R-:W-:Y:S01]  /*00c0*/  FADD R4, R4, 0.5 ;  /* 0x3f00000004047421 */ /* 0x000fe20000000000 */
[----:B---3--:R-:W-:-:S03]  /*00d0*/  FADD R6, R5, 10 ;  /* 0x4120000005067421 */ /* 0x008fc60000000000 */
[----:B------:R-:W-:Y:S01]  /*00e0*/  FADD R5, R4, -1 ;  /* 0xbf80000004057421 */ /* 0x000fe20000000000 */
[----:B------:R-:W-:-:S03]  /*00f0*/  FADD R6, R6, 0.5 ;  /* 0x3f00000006067421 */ /* 0x000fc60000000000 */
[----:B------:R-:W-:Y:S01]  /*0100*/  F2I.TRUNC.NTZ R7, R5 ;  /* 0x0000000500077305 */ /* 0x000fe2000020f100 */
[----:B----4-:R-:W-:Y:S01]  /*0110*/  FADD R8, R8, 10 ;  /* 0x4120000008087421 */ /* 0x010fe20000000000 */
[----:B------:R-:W-:-:S03]  /*0120*/  FADD R9, R6, -1 ;  /* 0xbf80000006097421 */ /* 0x000fc60000000000 */
[----:B------:R-:W-:-:S03]  /*0130*/  FADD R8, R8, 0.5 ;  /* 0x3f00000008087421 */ /* 0x000fc60000000000 */
[----:B------:R-:W0:Y:S01]  /*0140*/  F2I.TRUNC.NTZ R10, R9 ;  /* 0x00000009000a7305 */ /* 0x000e22000020f100 */
[----:B------:R-:W-:-:S07]  /*0150*/  FADD R11, R8, -1 ;  /* 0xbf800000080b7421 */ /* 0x000fce0000000000 */
[----:B------:R-:W3:Y:S01]  /*0160*/  F2I.TRUNC.NTZ R12, R11 ;  /* 0x0000000b000c7305 */ /* 0x000ee2000020f100 */
[----:B0-----:R-:W-:-:S04]  /*0170*/  IMAD R13, R7, 0x14, R10 ;  /* 0x00000014070d7824 */ /* 0x001fc800078e020a */
[----:B---3--:R-:W-:-:S04]  /*0180*/  IMAD R15, R13, 0x14, R12 ;  /* 0x000000140d0f7824 */ /* 0x008fc800078e020c */
[----:B-1----:R-:W-:-:S05]  /*0190*/  IMAD.WIDE R18, R15, 0x4, R18 ;  /* 0x000000040f127825 */ /* 0x002fca00078e0212 */
[----:B--2---:R0:W2:Y:S01]  /*01a0*/  LDG.E R20, desc[UR6][R18.64] ;  /* 0x0000000612147981 */ /* 0x0040a2000c1e1900 */
[----:B------:R-:W-:Y:S01]  /*01b0*/  FADD R14, R4, 1 ;  /* 0x3f800000040e7421 */ /* 0x000fe20000000000 */
[----:B------:R-:W-:Y:S01]  /*01c0*/  FADD R15, R6, 1 ;  /* 0x3f800000060f7421 */ /* 0x000fe20000000000 */
[----:B------:R-:W-:Y:S01]  /*01d0*/  FADD R25, R8, 1 ;  /* 0x3f80000008197421 */ /* 0x000fe20000000000 */
[----:B------:R-:W-:Y:S01]  /*01e0*/  BSSY.RECONVERGENT B0, `(.L_x_0) ;  /* 0x0000017000007945 */ /* 0x000fe20003800200 */
[----:B------:R-:W-:Y:S01]  /*01f0*/  FADD R0, -R5, R14 ;  /* 0x0000000e05007221 */ /* 0x000fe20000000100 */
[----:B------:R-:W-:Y:S01]  /*0200*/  FADD R17, -R9, R15 ;  /* 0x0000000f09117221 */ /* 0x000fe20000000100 */
[----:B------:R-:W-:-:S03]  /*0210*/  FADD R21, -R11, R25 ;  /* 0x000000190b157221 */ /* 0x000fc60000000100 */
[----:B------:R-:W-:Y:S01]  /*0220*/  FMUL R0, R0, R17 ;  /* 0x0000001100007220 */ /* 0x000fe20000400000 */
[----:B------:R-:W-:Y:S01]  /*0230*/  FADD R17, -R4, R14 ;  /* 0x0000000e04117221 */ /* 0x000fe20000000100 */
[----:B0-----:R-:W-:Y:S01]  /*0240*/  FADD R18, -R6, R15 ;  /* 0x0000000f06127221 */ /* 0x001fe20000000100 */
[----:B------:R-:W-:Y:S01]  /*0250*/  FADD R19, -R8, R25 ;  /* 0x0000001908137221 */ /* 0x000fe20000000100 */
[----:B------:R-:W-:-:S04]  /*0260*/  FMUL R16, R0, R21 ;  /* 0x0000001500107220 */ /* 0x000fc80000400000 */
[----:B------:R-:W0:Y:S02]  /*0270*/  MUFU.RCP R23, R16 ;  /* 0x0000001000177308 */ /* 0x000e240000001000 */
[----:B0-----:R-:W-:Y:S01]  /*0280*/  FFMA R0, -R16, R23, 1 ;  /* 0x3f80000010007423 */ /* 0x001fe20000000117 */
[----:B--2---:R-:W-:Y:S01]  /*0290*/  FMUL R21, R20, R17 ;  /* 0x0000001114157220 */ /* 0x004fe20000400000 */
[----:B------:R-:W-:-:S03]  /*02a0*/  MOV R20, UR4 ;  /* 0x0000000400147c02 */ /* 0x000fc60008000f00 */
[----:B------:R-:W-:Y:S01]  /*02b0*/  FMUL R24, R21, R18 ;  /* 0x0000001215187220 */ /* 0x000fe20000400000 */
[----:B------:R-:W-:-:S03]  /*02c0*/  FFMA R21, R23, R0, R23 ;  /* 0x0000000017157223 */ /* 0x000fc60000000017 */
[----:B------:R-:W-:-:S04]  /*02d0*/  FMUL R24, R24, R19 ;  /* 0x0000001318187220 */ /* 0x000fc80000400000 */
[----:B------:R-:W0:Y:S01]  /*02e0*/  FCHK P0, R24, R16 ;  /* 0x0000001018007302 */ /* 0x000e220000000000 */
[----:B------:R-:W-:-:S04]  /*02f0*/  FFMA R0, R24, R21, RZ ;  /* 0x0000001518007223 */ /* 0x000fc800000000ff */
[----:B------:R-:W-:-:S04]  /*0300*/  FFMA R22, -R16, R0, R24 ;  /* 0x0000000010167223 */ /* 0x000fc80000000118 */
[----:B------:R-:W-:Y:S01]  /*0310*/  FFMA R21, R21, R22, R0 ;  /* 0x0000001615157223 */ /* 0x000fe20000000000 */
[----:B0-----:R-:W-:Y:S06]  /*0320*/  @!P0 BRA `(.L_x_1) ;  /* 0x0000000000088947 */ /* 0x001fec0003800000 */
[----:B------:R-:W-:-:S07]  /*0330*/  MOV R0, 0x350 ;  /* 0x0000035000007802 */ /* 0x000fce0000000f00 */
[----:B------:R-:W-:Y:S05]  /*0340*/  CALL.REL.NOINC `($__internal_0_$__cuda_sm3x_div_rn_noftz_f32_slowpath) ;  /* 0x0000000800d87944 */ /* 0x000fea0003c00000 */
.L_x_1:
[----:B------:R-:W-:Y:S05]  /*0350*/  BSYNC.RECONVERGENT B0 ;  /* 0x0000000000007941 */ /* 0x000fea0003800200 */
.L_x_0:
[----:B------:R-:W0:Y:S01]  /*0360*/  LDC.64 R22, c[0x0][0x388] ;  /* 0x0000e200ff167b82 */ /* 0x000e220000000a00 */
[----:B------:R-:W1:Y:S02]  /*0370*/  F2I.TRUNC.NTZ R25, R25 ;  /* 0x0000001900197305 */ /* 0x000e64000020f100 */
[----:B-1----:R-:W-:-:S04]  /*0380*/  IMAD R13, R13, 0x14, R25 ;  /* 0x000000140d0d7824 */ /* 0x002fc800078e0219 */
[----:B0-----:R-:W-:-:S06]  /*0390*/  IMAD.WIDE R22, R13, 0x4, R22 ;  /* 0x000000040d167825 */ /* 0x001fcc00078e0216 */
[----:B------:R-:W2:Y:S01]  /*03a0*/  LDG.E R22, desc[UR6][R22.64] ;  /* 0x0000000616167981 */ /* 0x000ea2000c1e1900 */
[----:B------:R-:W0:Y:S01]  /*03b0*/  MUFU.RCP R27, R16 ;  /* 0x00000010001b7308 */ /* 0x000e220000001000 */
[----:B------:R-:W-:Y:S01]  /*03c0*/  FADD R11, R8, -R11 ;  /* 0x8000000b080b7221 */ /* 0x000fe20000000000 */
[----:B------:R-:W-:Y:S01]  /*03d0*/  BSSY.RECONVERGENT B0, `(.L_x_2) ;  /* 0x000000e000007945 */ /* 0x000fe20003800200 */
[----:B0-----:R-:W-:Y:S01]  /*03e0*/  FFMA R8, -R16, R27, 1 ;  /* 0x3f80000010087423 */ /* 0x001fe2000000011b */
[----:B--2---:R-:W-:-:S04]  /*03f0*/  FMUL R13, R17, R22 ;  /* 0x00000016110d7220 */ /* 0x004fc80000400000 */
[----:B------:R-:W-:-:S04]  /*0400*/  FMUL R0, R18, R13 ;  /* 0x0000000d12007220 */ /* 0x000fc80000400000 */
[----:B------:R-:W-:Y:S01]  /*0410*/  FMUL R24, R0, R11 ;  /* 0x0000000b00187220 */ /* 0x000fe20000400000 */
[----:B------:R-:W-:Y:S01]  /*0420*/  FFMA R0, R27, R8, R27 ;  /* 0x000000081b007223 */ /* 0x000fe2000000001b */
[----:B------:R-:W-:Y:S02]  /*0430*/  FADD R8, RZ, R21 ;  /* 0x00000015ff087221 */ /* 0x000fe40000000000 */
[----:B------:R-:W0:Y:S01]  /*0440*/  FCHK P0, R24, R16 ;  /* 0x0000001018007302 */ /* 0x000e220000000000 */
[----:B------:R-:W-:-:S04]  /*0450*/  FFMA R13, R0, R24, RZ ;  /* 0x00000018000d7223 */ /* 0x000fc800000000ff */
[----:B------:R-:W-:-:S04]  /*0460*/  FFMA R26, -R16, R13, R24 ;  /* 0x0000000d101a7223 */ /* 0x000fc80000000118 */
[----:B------:R-:W-:Y:S01]  /*0470*/  FFMA R21, R0, R26, R13 ;  /* 0x0000001a00157223 */ /* 0x000fe2000000000d */
[----:B0-----:R-:W-:Y:S06]  /*0480*/  @!P0 BRA `(.L_x_3) ;  /* 0x0000000000088947 */ /* 0x001fec0003800000 */
[----:B------:R-:W-:-:S07]  /*0490*/  MOV R0, 0x4b0 ;  /* 0x000004b000007802 */ /* 0x000fce0000000f00 */
[----:B------:R-:W-:Y:S05]  /*04a0*/  CALL.REL.NOINC `($__internal_0_$__cuda_sm3x_div_rn_noftz_f32_slowpath) ;  /* 0x0000000800807944 */ /* 0x000fea0003c00000 */
.L_x_3:
[----:B------:R-:W-:Y:S05]  /*04b0*/  BSYNC.RECONVERGENT B0 ;  /* 0x0000000000007941 */ /* 0x000fea0003800200 */
.L_x_2:
[----:B------:R-:W0:Y:S01]  /*04c0*/  LDC.64 R22, c[0x0][0x388] ;  /* 0x0000e200ff167b82 */ /* 0x000e220000000a00 */
[----:B------:R-:W1:Y:S02]  /*04d0*/  F2I.TRUNC.NTZ R15, R15 ;  /* 0x0000000f000f7305 */ /* 0x000e64000020f100 */
[----:B-1----:R-:W-:-:S04]  /*04e0*/  IMAD R7, R7, 0x14, R15 ;  /* 0x0000001407077824 */ /* 0x002fc800078e020f */
[----:B------:R-:W-:-:S04]  /*04f0*/  IMAD R13, R7, 0x14, R12 ;  /* 0x00000014070d7824 */ /* 0x000fc800078e020c */
[----:B0-----:R-:W-:-:S06]  /*0500*/  IMAD.WIDE R22, R13, 0x4, R22 ;  /* 0x000000040d167825 */ /* 0x001fcc00078e0216 */
[----:B------:R-:W2:Y:S01]  /*0510*/  LDG.E R22, desc[UR6][R22.64] ;  /* 0x0000000616167981 */ /* 0x000ea2000c1e1900 */
[----:B------:R-:W0:Y:S01]  /*0520*/  MUFU.RCP R13, R16 ;  /* 0x00000010000d7308 */ /* 0x000e220000001000 */
[----:B------:R-:W-:Y:S01]  /*0530*/  FADD R6, R6, -R9 ;  /* 0x8000000906067221 */ /* 0x000fe20000000000 */
[----:B------:R-:W-:Y:S01]  /*0540*/  BSSY.RECONVERGENT B0, `(.L_x_4) ;  /* 0x000000e000007945 */ /* 0x000fe20003800200 */
[----:B------:R-:W-:Y:S01]  /*0550*/  FADD R8, R8, R21 ;  /* 0x0000001508087221 */ /* 0x000fe20000000000 */
[----:B0-----:R-:W-:Y:S01]  /*0560*/  FFMA R26, -R16, R13, 1 ;  /* 0x3f800000101a7423 */ /* 0x001fe2000000010d */
[----:B--2---:R-:W-:-:S04]  /*0570*/  FMUL R9, R17, R22 ;  /* 0x0000001611097220 */ /* 0x004fc80000400000 */
[----:B------:R-:W-:-:S04]  /*0580*/  FMUL R0, R9, R6 ;  /* 0x0000000609007220 */ /* 0x000fc80000400000 */
[----:B------:R-:W-:Y:S01]  /*0590*/  FMUL R24, R19, R0 ;  /* 0x0000000013187220 */ /* 0x000fe20000400000 */
[----:B------:R-:W-:-:S03]  /*05a0*/  FFMA R0, R13, R26, R13 ;  /* 0x0000001a0d007223 */ /* 0x000fc6000000000d */
[----:B------:R-:W0:Y:S01]  /*05b0*/  FCHK P0, R24, R16 ;  /* 0x0000001018007302 */ /* 0x000e220000000000 */
[----:B------:R-:W-:-:S04]  /*05c0*/  FFMA R9, R0, R24, RZ ;  /* 0x0000001800097223 */ /* 0x000fc800000000ff */
[----:B------:R-:W-:-:S04]  /*05d0*/  FFMA R26, -R16, R9, R24 ;  /* 0x00000009101a7223 */ /* 0x000fc80000000118 */
[----:B------:R-:W-:Y:S01]  /*05e0*/  FFMA R21, R0, R26, R9 ;  /* 0x0000001a00157223 */ /* 0x000fe20000000009 */
[----:B0-----:R-:W-:Y:S06]  /*05f0*/  @!P0 BRA `(.L_x_5) ;  /* 0x0000000000088947 */ /* 0x001fec0003800000 */
[----:B------:R-:W-:-:S07]  /*0600*/  MOV R0, 0x620 ;  /* 0x0000062000007802 */ /* 0x000fce0000000f00 */
[----:B------:R-:W-:Y:S05]  /*0610*/  CALL.REL.NOINC `($__internal_0_$__cuda_sm3x_div_rn_noftz_f32_slowpath) ;  /* 0x0000000800247944 */ /* 0x000fea0003c00000 */
.L_x_5:
[----:B------:R-:W-:Y:S05]  /*0620*/  BSYNC.RECONVERGENT B0 ;  /* 0x0000000000007941 */ /* 0x000fea0003800200 */
.L_x_4:
[----:B------:R-:W0:Y:S01]  /*0630*/  LDC.64 R22, c[0x0][0x388] ;  /* 0x0000e200ff167b82 */ /* 0x000e220000000a00 */
[----:B------:R-:W-:-:S04]  /*0640*/  IMAD R7, R7, 0x14, R25 ;  /* 0x0000001407077824 */ /* 0x000fc800078e0219 */
[----:B0-----:R-:W-:-:S06]  /*0650*/  IMAD.WIDE R22, R7, 0x4, R22 ;  /* 0x0000000407167825 */ /* 0x001fcc00078e0216 */
[----:B------:R-:W2:Y:S01]  /*0660*/  LDG.E R22, desc[UR6][R22.64] ;  /* 0x0000000616167981 */ /* 0x000ea2000c1e1900 */
[----:B------:R-:W0:Y:S01]  /*0670*/  MUFU.RCP R7, R16 ;  /* 0x0000001000077308 */ /* 0x000e220000001000 */
        /* <DEDUP_REMOVED lines=14> */
.L_x_7:
[----:B------:R-:W-:Y:S05]  /*0760*/  BSYNC.RECONVERGENT B0 ;  /* 0x0000000000007941 */ /* 0x000fea0003800200 */
.L_x_6:
        /* <DEDUP_REMOVED lines=22> */
.L_x_9:
[----:B------:R-:W-:Y:S05]  /*08d0*/  BSYNC.RECONVERGENT B0 ;  /* 0x0000000000007941 */ /* 0x000fea0003800200 */
.L_x_8:
[----:B------:R-:W0:Y:S01]  /*08e0*/  LDC.64 R22, c[0x0][0x388] ;  /* 0x0000e200ff167b82 */ /* 0x000e220000000a00 */
[----:B------:R-:W-:-:S04]  /*08f0*/  IMAD R5, R10, 0x14, R25 ;  /* 0x000000140a057824 */ /* 0x000fc800078e0219 */
[----:B0-----:R-:W-:-:S06]  /*0900*/  IMAD.WIDE R22, R5, 0x4, R22 ;  /* 0x0000000405167825 */ /* 0x001fcc00078e0216 */
[----:B------:R-:W2:Y:S01]  /*0910*/  LDG.E R23, desc[UR6][R22.64] ;  /* 0x0000000616177981 */ /* 0x000ea2000c1e1900 */
[----:B------:R-:W0:Y:S01]  /*0920*/  MUFU.RCP R7, R16 ;  /* 0x0000001000077308 */ /* 0x000e220000001000 */
[----:B------:R-:W-:Y:S01]  /*0930*/  BSSY.RECONVERGENT B0, `(.L_x_10) ;  /* 0x000000e000007945 */ /* 0x000fe20003800200 */
[----:B------:R-:W-:Y:S01]  /*0940*/  FADD R8, R8, R21 ;  /* 0x0000001508087221 */ /* 0x000fe20000000000 */
[----:B0-----:R-:W-:-:S04]  /*0950*/  FFMA R0, -R16, R7, 1 ;  /* 0x3f80000010007423 */ /* 0x001fc80000000107 */
[----:B------:R-:W-:Y:S01]  /*0960*/  FFMA R0, R7, R0, R7 ;  /* 0x0000000007007223 */ /* 0x000fe20000000007 */
[----:B--2---:R-:W-:-:S04]  /*0970*/  FMUL R5, R4, R23 ;  /* 0x0000001704057220 */ /* 0x004fc80000400000 */
[----:B------:R-:W-:-:S04]  /*0980*/  FMUL R18, R18, R5 ;  /* 0x0000000512127220 */ /* 0x000fc80000400000 */
        /* <DEDUP_REMOVED lines=8> */
.L_x_11:
[----:B------:R-:W-:Y:S05]  /*0a10*/  BSYNC.RECONVERGENT B0 ;  /* 0x0000000000007941 */ /* 0x000fea0003800200 */
.L_x_10:
[----:B------:R-:W0:Y:S01]  /*0a20*/  LDC.64 R22, c[0x0][0x388] ;  /* 0x0000e200ff167b82 */ /* 0x000e220000000a00 */
[----:B------:R-:W-:-:S04]  /*0a30*/  IMAD R14, R14, 0x14, R15 ;  /* 0x000000140e0e7824 */ /* 0x000fc800078e020f */
        /* <DEDUP_REMOVED lines=16> */
[----:B------:R-:W-:Y:S02]  /*0b40*/  MOV R24, R19 ;  /* 0x0000001300187202 */ /* 0x000fe40000000f00 */
[----:B------:R-:W-:-:S07]  /*0b50*/  MOV R0, 0xb70 ;  /* 0x00000b7000007802 */ /* 0x000fce0000000f00 */
[----:B------:R-:W-:Y:S05]  /*0b60*/  CALL.REL.NOINC `($__internal_0_$__cuda_sm3x_div_rn_noftz_f32_slowpath) ;  /* 0x0000000000d07944 */ /* 0x000fea0003c00000 */
.L_x_13:
[----:B------:R-:W-:Y:S05]  /*0b70*/  BSYNC.RECONVERGENT B0 ;  /* 0x0000000000007941 */ /* 0x000fea0003800200 */
.L_x_12:
        /* <DEDUP_REMOVED lines=20> */
.L_x_15:
[----:B------:R-:W-:Y:S05]  /*0cc0*/  BSYNC.RECONVERGENT B0 ;  /* 0x0000000000007941 */ /* 0x000fea0003800200 */
.L_x_14:
[----:B------:R-:W0:Y:S01]  /*0cd0*/  S2UR UR5, SR_CgaCtaId ;  /* 0x00000000000579c3 */ /* 0x000e220000008800 */
[----:B------:R-:W-:Y:S01]  /*0ce0*/  UMOV UR4, 0x400 ;  /* 0x0000040000047882 */ /* 0x000fe20000000000 */
[----:B------:R-:W-:Y:S01]  /*0cf0*/  ISETP.GE.U32.AND P1, PT, R20, 0x2, PT ;  /* 0x000000021400780c */ /* 0x000fe20003f26070 */
[----:B------:R-:W-:Y:S01]  /*0d00*/  FADD R8, R8, R21 ;  /* 0x0000001508087221 */ /* 0x000fe20000000000 */
[----:B------:R-:W-:Y:S01]  /*0d10*/  ISETP.NE.AND P0, PT, R2, RZ, PT ;  /* 0x000000ff0200720c */ /* 0x000fe20003f05270 */
[----:B0-----:R-:W-:-:S06]  /*0d20*/  ULEA UR4, UR5, UR4, 0x18 ;  /* 0x0000000405047291 */ /* 0x001fcc000f8ec0ff */
[----:B------:R-:W-:-:S05]  /*0d30*/  LEA R5, R2, UR4, 0x2 ;  /* 0x0000000402057c11 */ /* 0x000fca000f8e10ff */
[----:B------:R0:W-:Y:S01]  /*0d40*/  STS [R5], R8 ;  /* 0x0000000805007388 */ /* 0x0001e20000000800 */
[----:B------:R-:W-:Y:S06]  /*0d50*/  BAR.SYNC.DEFER_BLOCKING 0x0 ;  /* 0x0000000000007b1d */ /* 0x000fec0000010000 */
[----:B------:R-:W-:Y:S05]  /*0d60*/  @!P1 BRA `(.L_x_16) ;  /* 0x00000000002c9947 */ /* 0x000fea0003800000 */
.L_x_17:
[----:B------:R-:W-:-:S04]  /*0d70*/  SHF.R.U32.HI R6, RZ, 0x1, R20 ;  /* 0x00000001ff067819 */ /* 0x000fc80000011614 */
[----:B------:R-:W-:-:S13]  /*0d80*/  ISETP.GE.U32.AND P1, PT, R2, R6, PT ;  /* 0x000000060200720c */ /* 0x000fda0003f26070 */
[----:B------:R-:W-:Y:S01]  /*0d90*/  @!P1 LEA R0, R6, R5, 0x2 ;  /* 0x0000000506009211 */ /* 0x000fe200078e10ff */
[----:B------:R-:W-:Y:S05]  /*0da0*/  @!P1 LDS R7, [R5] ;  /* 0x0000000005079984 */ /* 0x000fea0000000800 */
[----:B------:R-:W1:Y:S02]  /*0db0*/  @!P1 LDS R0, [R0] ;  /* 0x0000000000009984 */ /* 0x000e640000000800 */
[----:B-1----:R-:W-:-:S05]  /*0dc0*/  @!P1 FADD R4, R0, R7 ;  /* 0x0000000700049221 */ /* 0x002fca0000000000 */
[----:B------:R1:W-:Y:S01]  /*0dd0*/  @!P1 STS [R5], R4 ;  /* 0x0000000405009388 */ /* 0x0003e20000000800 */
[----:B------:R-:W-:Y:S01]  /*0de0*/  BAR.SYNC.DEFER_BLOCKING 0x0 ;  /* 0x0000000000007b1d */ /* 0x000fe20000010000 */
[----:B------:R-:W-:Y:S02]  /*0df0*/  ISETP.GT.U32.AND P1, PT, R20, 0x3, PT ;  /* 0x000000031400780c */ /* 0x000fe40003f24070 */
[----:B------:R-:W-:-:S11]  /*0e00*/  MOV R20, R6 ;  /* 0x0000000600147202 */ /* 0x000fd60000000f00 */
[----:B-1----:R-:W-:Y:S05]  /*0e10*/  @P1 BRA `(.L_x_17) ;  /* 0xfffffffc00d41947 */ /* 0x002fea000383ffff */
.L_x_16:
[----:B------:R-:W-:Y:S05]  /*0e20*/  @P0 EXIT ;  /* 0x000000000000094d */ /* 0x000fea0003800000 */
[----:B------:R-:W1:Y:S01]  /*0e30*/  S2UR UR5, SR_CgaCtaId ;  /* 0x00000000000579c3 */ /* 0x000e620000008800 */
[----:B------:R-:W-:-:S07]  /*0e40*/  UMOV UR4, 0x400 ;  /* 0x0000040000047882 */ /* 0x000fce0000000000 */
[----:B0-----:R-:W0:Y:S01]  /*0e50*/  LDC.64 R4, c[0x0][0x380] ;  /* 0x0000e000ff047b82 */ /* 0x001e220000000a00 */
[----:B-1----:R-:W-:Y:S01]  /*0e60*/  ULEA UR4, UR5, UR4, 0x18 ;  /* 0x0000000405047291 */ /* 0x002fe2000f8ec0ff */
[----:B0-----:R-:W-:-:S08]  /*0e70*/  IMAD.WIDE.U32 R2, R3, 0x4, R4 ;  /* 0x0000000403027825 */ /* 0x001fd000078e0004 */
[----:B------:R-:W0:Y:S04]  /*0e80*/  LDS R7, [UR4] ;  /* 0x00000004ff077984 */ /* 0x000e280008000800 */
[----:B0-----:R-:W-:Y:S01]  /*0e90*/  STG.E desc[UR6][R2.64], R7 ;  /* 0x0000000702007986 */ /* 0x001fe2000c101906 */
[----:B------:R-:W-:Y:S05]  /*0ea0*/  EXIT ;  /* 0x000000000000794d */ /* 0x000fea0003800000 */
        .weak           $__internal_0_$__cuda_sm3x_div_rn_noftz_f32_slowpath
        .type           $__internal_0_$__cuda_sm3x_div_rn_noftz_f32_slowpath,@function
        .size           $__internal_0_$__cuda_sm3x_div_rn_noftz_f32_slowpath,(.L_x_30 - $__internal_0_$__cuda_sm3x_div_rn_noftz_f32_slowpath)
$__internal_0_$__cuda_sm3x_div_rn_noftz_f32_slowpath:
[----:B------:R-:W-:Y:S01]  /*0eb0*/  SHF.R.U32.HI R22, RZ, 0x17, R16 ;  /* 0x00000017ff167819 */ /* 0x000fe20000011610 */
[----:B------:R-:W-:Y:S01]  /*0ec0*/  BSSY.RECONVERGENT B1, `(.L_x_18) ;  /* 0x0000065000017945 */ /* 0x000fe20003800200 */
[----:B------:R-:W-:Y:S02]  /*0ed0*/  SHF.R.U32.HI R27, RZ, 0x17, R24 ;  /* 0x00000017ff1b7819 */ /* 0x000fe40000011618 */
[----:B------:R-:W-:Y:S02]  /*0ee0*/  LOP3.LUT R22, R22, 0xff, RZ, 0xc0, !PT ;  /* 0x000000ff16167812 */ /* 0x000fe400078ec0ff */
[----:B------:R-:W-:Y:S02]  /*0ef0*/  LOP3.LUT R27, R27, 0xff, RZ, 0xc0, !PT ;  /* 0x000000ff1b1b7812 */ /* 0x000fe400078ec0ff */
[----:B------:R-:W-:Y:S02]  /*0f00*/  IADD3 R21, PT, PT, R22, -0x1, RZ ;  /* 0xffffffff16157810 */ /* 0x000fe40007ffe0ff */
[----:B------:R-:W-:-:S02]  /*0f10*/  MOV R29, R16 ;  /* 0x00000010001d7202 */ /* 0x000fc40000000f00 */
[----:B------:R-:W-:Y:S02]  /*0f20*/  ISETP.GT.U32.AND P0, PT, R21, 0xfd, PT ;  /* 0x000000fd1500780c */ /* 0x000fe40003f04070 */
[----:B------:R-:W-:-:S04]  /*0f30*/  IADD3 R21, PT, PT, R27, -0x1, RZ ;  /* 0xffffffff1b157810 */ /* 0x000fc80007ffe0ff */
[----:B------:R-:W-:-:S13]  /*0f40*/  ISETP.GT.U32.OR P0, PT, R21, 0xfd, P0 ;  /* 0x000000fd1500780c */ /* 0x000fda0000704470 */
[----:B------:R-:W-:Y:S01]  /*0f50*/  @!P0 MOV R28, RZ ;  /* 0x000000ff001c8202 */ /* 0x000fe20000000f00 */
[----:B------:R-:W-:Y:S06]  /*0f60*/  @!P0 BRA `(.L_x_19) ;  /* 0x0000000000648947 */ /* 0x000fec0003800000 */
[----:B------:R-:W-:Y:S02]  /*0f70*/  FSETP.GTU.FTZ.AND P0, PT, |R24|, +INF , PT ;  /* 0x7f8000001800780b */ /* 0x000fe40003f1c200 */
[----:B------:R-:W-:-:S04]  /*0f80*/  FSETP.GTU.FTZ.AND P1, PT, |R16|, +INF , PT ;  /* 0x7f8000001000780b */ /* 0x000fc80003f3c200 */
[----:B------:R-:W-:-:S13]  /*0f90*/  PLOP3.LUT P0, PT, P0, P1, PT, 0xf8, 0x8f ;  /* 0x00000000008f781c */ /* 0x000fda0000703f70 */
[----:B------:R-:W-:Y:S05]  /*0fa0*/  @P0 BRA `(.L_x_20) ;  /* 0x0000000400540947 */ /* 0x000fea0003800000 */
[----:B------:R-:W-:-:S13]  /*0fb0*/  LOP3.LUT P0, RZ, R29, 0x7fffffff, R24, 0xc8, !PT ;  /* 0x7fffffff1dff7812 */ /* 0x000fda000780c818 */
[----:B------:R-:W-:Y:S05]  /*0fc0*/  @!P0 BRA `(.L_x_21) ;  /* 0x0000000400448947 */ /* 0x000fea0003800000 */
[----:B------:R-:W-:Y:S02]  /*0fd0*/  FSETP.NEU.FTZ.AND P2, PT, |R24|, +INF , PT ;  /* 0x7f8000001800780b */ /* 0x000fe40003f5d200 */
[----:B------:R-:W-:Y:S02]  /*0fe0*/  FSETP.NEU.FTZ.AND P1, PT, |R16|, +INF , PT ;  /* 0x7f8000001000780b */ /* 0x000fe40003f3d200 */
[----:B------:R-:W-:-:S11]  /*0ff0*/  FSETP.NEU.FTZ.AND P0, PT, |R24|, +INF , PT ;  /* 0x7f8000001800780b */ /* 0x000fd60003f1d200 */
[----:B------:R-:W-:Y:S05]  /*1000*/  @!P1 BRA !P2, `(.L_x_21) ;  /* 0x0000000400349947 */ /* 0x000fea0005000000 */
[----:B------:R-:W-:-:S04]  /*1010*/  LOP3.LUT P2, RZ, R24, 0x7fffffff, RZ, 0xc0, !PT ;  /* 0x7fffffff18ff7812 */ /* 0x000fc8000784c0ff */
[----:B------:R-:W-:-:S13]  /*1020*/  PLOP3.LUT P1, PT, P1, P2, PT, 0x2f, 0xf2 ;  /* 0x0000000000f2781c */ /* 0x000fda0000f24577 */
[----:B------:R-:W-:Y:S05]  /*1030*/  @P1 BRA `(.L_x_22) ;  /* 0x0000000400201947 */ /* 0x000fea0003800000 */
[----:B------:R-:W-:-:S04]  /*1040*/  LOP3.LUT P1, RZ, R29, 0x7fffffff, RZ, 0xc0, !PT ;  /* 0x7fffffff1dff7812 */ /* 0x000fc8000782c0ff */
[----:B------:R-:W-:-:S13]  /*1050*/  PLOP3.LUT P0, PT, P0, P1, PT, 0x2f, 0xf2 ;  /* 0x0000000000f2781c */ /* 0x000fda0000702577 */
[----:B------:R-:W-:Y:S05]  /*1060*/  @P0 BRA `(.L_x_23) ;  /* 0x0000000400080947 */ /* 0x000fea0003800000 */
[----:B------:R-:W-:-:S04]  /*1070*/  IADD3 R21, PT, PT, R27, -0x1, RZ ;  /* 0xffffffff1b157810 */ /* 0x000fc80007ffe0ff */
[----:B------:R-:W-:Y:S02]  /*1080*/  ISETP.GE.AND P0, PT, R21, RZ, PT ;  /* 0x000000ff1500720c */ /* 0x000fe40003f06270 */
[----:B------:R-:W-:-:S04]  /*1090*/  IADD3 R21, PT, PT, R22, -0x1, RZ ;  /* 0xffffffff16157810 */ /* 0x000fc80007ffe0ff */
[----:B------:R-:W-:-:S07]  /*10a0*/  ISETP.GE.AND P1, PT, R21, RZ, PT ;  /* 0x000000ff1500720c */ /* 0x000fce0003f26270 */
[----:B------:R-:W-:Y:S01]  /*10b0*/  @P0 MOV R28, RZ ;  /* 0x000000ff001c0202 */ /* 0x000fe20000000f00 */
[----:B------:R-:W-:Y:S01]  /*10c0*/  @!P0 FFMA R24, R24, 1.84467440737095516160e+19, RZ ;  /* 0x5f80000018188823 */ /* 0x000fe200000000ff */
[----:B------:R-:W-:-:S04]  /*10d0*/  @!P0 MOV R28, 0xffffffc0 ;  /* 0xffffffc0001c8802 */ /* 0x000fc80000000f00 */
[----:B------:R-:W-:Y:S01]  /*10e0*/  @!P1 FFMA R29, R16, 1.84467440737095516160e+19, RZ ;  /* 0x5f800000101d9823 */ /* 0x000fe200000000ff */
[----:B------:R-:W-:-:S07]  /*10f0*/  @!P1 IADD3 R28, PT, PT, R28, 0x40, RZ ;  /* 0x000000401c1c9810 */ /* 0x000fce0007ffe0ff */
.L_x_19:
[----:B------:R-:W-:Y:S01]  /*1100*/  LEA R26, R22, 0xc0800000, 0x17 ;  /* 0xc0800000161a7811 */ /* 0x000fe200078eb8ff */
[----:B------:R-:W-:Y:S01]  /*1110*/  BSSY.RECONVERGENT B2, `(.L_x_24) ;  /* 0x0000036000027945 */ /* 0x000fe20003800200 */
[----:B------:R-:W-:Y:S02]  /*1120*/  IADD3 R27, PT, PT, R27, -0x7f, RZ ;  /* 0xffffff811b1b7810 */ /* 0x000fe40007ffe0ff */
[----:B------:R-:W-:-:S03]  /*1130*/  IADD3 R29, PT, PT, -R26, R29, RZ ;  /* 0x0000001d1a1d7210 */ /* 0x000fc60007ffe1ff */
[----:B------:R-:W-:Y:S01]  /*1140*/  IMAD R21, R27, -0x800000, R24 ;  /* 0xff8000001b157824 */ /* 0x000fe200078e0218 */
[----:B------:R-:W0:Y:S01]  /*1150*/  MUFU.RCP R23, R29 ;  /* 0x0000001d00177308 */ /* 0x000e220000001000 */
[----:B------:R-:W-:Y:S01]  /*1160*/  FADD.FTZ R26, -R29, -RZ ;  /* 0x800000ff1d1a7221 */ /* 0x000fe20000010100 */
[----:B------:R-:W-:-:S04]  /*1170*/  IADD3 R27, PT, PT, R27, 0x7f, -R22 ;  /* 0x0000007f1b1b7810 */ /* 0x000fc80007ffe816 */
[----:B------:R-:W-:Y:S01]  /*1180*/  IADD3 R28, PT, PT, R27, R28, RZ ;  /* 0x0000001c1b1c7210 */ /* 0x000fe20007ffe0ff */
[----:B0-----:R-:W-:-:S04]  /*1190*/  FFMA R24, R23, R26, 1 ;  /* 0x3f80000017187423 */ /* 0x001fc8000000001a */
[----:B------:R-:W-:-:S04]  /*11a0*/  FFMA R24, R23, R24, R23 ;  /* 0x0000001817187223 */ /* 0x000fc80000000017 */
[----:B------:R-:W-:-:S04]  /*11b0*/  FFMA R27, R21, R24, RZ ;  /* 0x00000018151b7223 */ /* 0x000fc800000000ff */
[----:B------:R-:W-:-:S04]  /*11c0*/  FFMA R23, R26, R27, R21 ;  /* 0x0000001b1a177223 */ /* 0x000fc80000000015 */
[----:B------:R-:W-:-:S04]  /*11d0*/  FFMA R23, R24, R23, R27 ;  /* 0x0000001718177223 */ /* 0x000fc8000000001b */
[----:B------:R-:W-:-:S04]  /*11e0*/  FFMA R26, R26, R23, R21 ;  /* 0x000000171a1a7223 */ /* 0x000fc80000000015 */
[----:B------:R-:W-:-:S05]  /*11f0*/  FFMA R21, R24, R26, R23 ;  /* 0x0000001a18157223 */ /* 0x000fca0000000017 */
[----:B------:R-:W-:-:S04]  /*1200*/  SHF.R.U32.HI R27, RZ, 0x17, R21 ;  /* 0x00000017ff1b7819 */ /* 0x000fc80000011615 */
[----:B------:R-:W-:-:S04]  /*1210*/  LOP3.LUT R27, R27, 0xff, RZ, 0xc0, !PT ;  /* 0x000000ff1b1b7812 */ /* 0x000fc800078ec0ff */
[----:B------:R-:W-:-:S04]  /*1220*/  IADD3 R22, PT, PT, R27, R28, RZ ;  /* 0x0000001c1b167210 */ /* 0x000fc80007ffe0ff */
[----:B------:R-:W-:-:S04]  /*1230*/  IADD3 R27, PT, PT, R22, -0x1, RZ ;  /* 0xffffffff161b7810 */ /* 0x000fc80007ffe0ff */
[----:B------:R-:W-:-:S13]  /*1240*/  ISETP.GE.U32.AND P0, PT, R27, 0xfe, PT ;  /* 0x000000fe1b00780c */ /* 0x000fda0003f06070 */
[----:B------:R-:W-:Y:S05]  /*1250*/  @!P0 BRA `(.L_x_25) ;  /* 0x0000000000808947 */ /* 0x000fea0003800000 */
[----:B------:R-:W-:-:S13]  /*1260*/  ISETP.GT.AND P0, PT, R22, 0xfe, PT ;  /* 0x000000fe1600780c */ /* 0x000fda0003f04270 */
[----:B------:R-:W-:Y:S05]  /*1270*/  @P0 BRA `(.L_x_26) ;  /* 0x00000000006c0947 */ /* 0x000fea0003800000 */
[----:B------:R-:W-:-:S13]  /*1280*/  ISETP.GE.AND P0, PT, R22, 0x1, PT ;  /* 0x000000011600780c */ /* 0x000fda0003f06270 */
[----:B------:R-:W-:Y:S05]  /*1290*/  @P0 BRA `(.L_x_27) ;  /* 0x0000000000740947 */ /* 0x000fea0003800000 */
[----:B------:R-:W-:Y:S02]  /*12a0*/  ISETP.GE.AND P0, PT, R22, -0x18, PT ;  /* 0xffffffe81600780c */ /* 0x000fe40003f06270 */
[----:B------:R-:W-:-:S11]  /*12b0*/  LOP3.LUT R21, R21, 0x80000000, RZ, 0xc0, !PT ;  /* 0x8000000015157812 */ /* 0x000fd600078ec0ff */
[----:B------:R-:W-:Y:S05]  /*12c0*/  @!P0 BRA `(.L_x_27) ;  /* 0x0000000000688947 */ /* 0x000fea0003800000 */
[CCC-:B------:R-:W-:Y:S01]  /*12d0*/  FFMA.RP R27, R24.reuse, R26.reuse, R23.reuse ;  /* 0x0000001a181b7223 */ /* 0x1c0fe20000008017 */
[CCC-:B------:R-:W-:Y:S01]  /*12e0*/  FFMA.RM R28, R24.reuse, R26.reuse, R23.reuse ;  /* 0x0000001a181c7223 */ /* 0x1c0fe20000004017 */
[----:B------:R-:W-:Y:S01]  /*12f0*/  FFMA.RZ R23, R24, R26, R23 ;  /* 0x0000001a18177223 */ /* 0x000fe2000000c017 */
[C---:B------:R-:W-:Y:S02]  /*1300*/  IADD3 R24, PT, PT, R22.reuse, 0x20, RZ ;  /* 0x0000002016187810 */ /* 0x040fe40007ffe0ff */
[C---:B------:R-:W-:Y:S02]  /*1310*/  ISETP.NE.AND P2, PT, R22.reuse, RZ, PT ;  /* 0x000000ff1600720c */ /* 0x040fe40003f45270 */
[----:B------:R-:W-:Y:S02]  /*1320*/  LOP3.LUT R23, R23, 0x7fffff, RZ, 0xc0, !PT ;  /* 0x007fffff17177812 */ /* 0x000fe400078ec0ff */
[----:B------:R-:W-:Y:S02]  /*1330*/  ISETP.NE.AND P1, PT, R22, RZ, PT ;  /* 0x000000ff1600720c */ /* 0x000fe40003f25270 */
[----:B------:R-:W-:-:S02]  /*1340*/  LOP3.LUT R23, R23, 0x800000, RZ, 0xfc, !PT ;  /* 0x0080000017177812 */ /* 0x000fc400078efcff */
[----:B------:R-:W-:Y:S02]  /*1350*/  IADD3 R22, PT, PT, -R22, RZ, RZ ;  /* 0x000000ff16167210 */ /* 0x000fe40007ffe1ff */
[----:B------:R-:W-:Y:S02]  /*1360*/  SHF.L.U32 R24, R23, R24, RZ ;  /* 0x0000001817187219 */ /* 0x000fe400000006ff */
[----:B------:R-:W-:Y:S02]  /*1370*/  FSETP.NEU.FTZ.AND P0, PT, R27, R28, PT ;  /* 0x0000001c1b00720b */ /* 0x000fe40003f1d000 */
[----:B------:R-:W-:Y:S02]  /*1380*/  SEL R22, R22, RZ, P2 ;  /* 0x000000ff16167207 */ /* 0x000fe40001000000 */
[----:B------:R-:W-:Y:S02]  /*1390*/  ISETP.NE.AND P1, PT, R24, RZ, P1 ;  /* 0x000000ff1800720c */ /* 0x000fe40000f25270 */
[----:B------:R-:W-:-:S02]  /*13a0*/  SHF.R.U32.HI R27, RZ, R22, R23 ;  /* 0x00000016ff1b7219 */ /* 0x000fc40000011617 */
[----:B------:R-:W-:Y:S02]  /*13b0*/  PLOP3.LUT P0, PT, P0, P1, PT, 0xf8, 0x8f ;  /* 0x00000000008f781c */ /* 0x000fe40000703f70 */
[----:B------:R-:W-:Y:S02]  /*13c0*/  SHF.R.U32.HI R23, RZ, 0x1, R27 ;  /* 0x00000001ff177819 */ /* 0x000fe4000001161b */
[----:B------:R-:W-:-:S04]  /*13d0*/  SEL R22, RZ, 0x1, !P0 ;  /* 0x00000001ff167807 */ /* 0x000fc80004000000 */
[----:B------:R-:W-:-:S04]  /*13e0*/  LOP3.LUT R22, R22, 0x1, R23, 0xf8, !PT ;  /* 0x0000000116167812 */ /* 0x000fc800078ef817 */
[----:B------:R-:W-:-:S04]  /*13f0*/  LOP3.LUT R22, R22, R27, RZ, 0xc0, !PT ;  /* 0x0000001b16167212 */ /* 0x000fc800078ec0ff */
[----:B------:R-:W-:-:S04]  /*1400*/  IADD3 R22, PT, PT, R23, R22, RZ ;  /* 0x0000001617167210 */ /* 0x000fc80007ffe0ff */
[----:B------:R-:W-:Y:S01]  /*1410*/  LOP3.LUT R21, R22, R21, RZ, 0xfc, !PT ;  /* 0x0000001516157212 */ /* 0x000fe200078efcff */
[----:B------:R-:W-:Y:S06]  /*1420*/  BRA `(.L_x_27) ;  /* 0x0000000000107947 */ /* 0x000fec0003800000 */
.L_x_26:
[----:B------:R-:W-:-:S04]  /*1430*/  LOP3.LUT R21, R21, 0x80000000, RZ, 0xc0, !PT ;  /* 0x8000000015157812 */ /* 0x000fc800078ec0ff */
[----:B------:R-:W-:Y:S01]  /*1440*/  LOP3.LUT R21, R21, 0x7f800000, RZ, 0xfc, !PT ;  /* 0x7f80000015157812 */ /* 0x000fe200078efcff */
[----:B------:R-:W-:Y:S06]  /*1450*/  BRA `(.L_x_27) ;  /* 0x0000000000047947 */ /* 0x000fec0003800000 */
.L_x_25:
[----:B------:R-:W-:-:S07]  /*1460*/  LEA R21, R28, R21, 0x17 ;  /* 0x000000151c157211 */ /* 0x000fce00078eb8ff */
.L_x_27:
[----:B------:R-:W-:Y:S05]  /*1470*/  BSYNC.RECONVERGENT B2 ;  /* 0x0000000000027941 */ /* 0x000fea0003800200 */
.L_x_24:
[----:B------:R-:W-:Y:S05]  /*1480*/  BRA `(.L_x_28) ;  /* 0x0000000000207947 */ /* 0x000fea0003800000 */
.L_x_23:
[----:B------:R-:W-:-:S04]  /*1490*/  LOP3.LUT R24, R29, 0x80000000, R24, 0x48, !PT ;  /* 0x800000001d187812 */ /* 0x000fc800078e4818 */
[----:B------:R-:W-:Y:S01]  /*14a0*/  LOP3.LUT R21, R24, 0x7f800000, RZ, 0xfc, !PT ;  /* 0x7f80000018157812 */ /* 0x000fe200078efcff */
[----:B------:R-:W-:Y:S06]  /*14b0*/  BRA `(.L_x_28) ;  /* 0x0000000000147947 */ /* 0x000fec0003800000 */
.L_x_22:
[----:B------:R-:W-:Y:S01]  /*14c0*/  LOP3.LUT R21, R29, 0x80000000, R24, 0x48, !PT ;  /* 0x800000001d157812 */ /* 0x000fe200078e4818 */
[----:B------:R-:W-:Y:S06]  /*14d0*/  BRA `(.L_x_28) ;  /* 0x00000000000c7947 */ /* 0x000fec0003800000 */
.L_x_21:
[----:B------:R-:W0:Y:S01]  /*14e0*/  MUFU.RSQ R21, -QNAN ;  /* 0xffc0000000157908 */ /* 0x000e220000001400 */
[----:B------:R-:W-:Y:S05]  /*14f0*/  BRA `(.L_x_28) ;  /* 0x0000000000047947 */ /* 0x000fea0003800000 */
.L_x_20:
[----:B------:R-:W-:-:S07]  /*1500*/  FADD.FTZ R21, R24, R16 ;  /* 0x0000001018157221 */ /* 0x000fce0000010000 */
.L_x_28:
[----:B------:R-:W-:Y:S05]  /*1510*/  BSYNC.RECONVERGENT B1 ;  /* 0x0000000000017941 */ /* 0x000fea0003800200 */
.L_x_18:
[----:B------:R-:W-:Y:S01]  /*1520*/  HFMA2 R23, -RZ, RZ, 0, 0 ;  /* 0x00000000ff177431 */ /* 0x000fe200000001ff */
[----:B------:R-:W-:-:S04]  /*1530*/  MOV R22, R0 ;  /* 0x0000000000167202 */ /* 0x000fc80000000f00 */
[----:B0-----:R-:W-:Y:S05]  /*1540*/  RET.REL.NODEC R22 `(_Z6kernelPfS_) ;  /* 0xffffffe816ac7950 */ /* 0x001fea0003c3ffff */
.L_x_29:
[----:B------:R-:W-:-:S00]  /*1550*/  BRA `(.L_x_29) ;  /* 0xfffffffc00fc7947 */ /* 0x000fc0000383ffff */
[----:B------:R-:W-:-:S00]  /*1560*/  NOP ;  /* 0x0000000000007918 */ /* 0x000fc00000000000 */
        /* <DEDUP_REMOVED lines=9> */
.L_x_30:


//--------------------- .nv.shared._Z6kernelPfS_  --------------------------
	.section	.nv.shared._Z6kernelPfS_,"aw",@nobits
	.sectionflags	@""
	.align	4
.nv.shared._Z6kernelPfS_:
	.zero		2048


//--------------------- .nv.shared.reserved.0     --------------------------
	.section	.nv.shared.reserved.0,"aw",@nobits
	.weak		__nv_reservedSMEM_offset_0_alias
	.size		__nv_reservedSMEM_offset_0_alias, 0, 64
	.other		__nv_reservedSMEM_offset_0_alias,@"STO_CUDA_RESERVED_SHARED STV_DEFAULT"
__nv_reservedSMEM_offset_0_alias:
	.zero		0
	.zero		64


//--------------------- .nv.constant0._Z6kernelPfS_ --------------------------
	.section	.nv.constant0._Z6kernelPfS_,"a",@progbits
	.sectionflags	@""
	.align	4
.nv.constant0._Z6kernelPfS_:
	.zero		912


//--------------------- SYMBOLS --------------------------

	.type		.nv.reservedSmem.offset0,@object
	.size		.nv.reservedSmem.offset0,0x4
	.type		.nv.reservedSmem.cap,@object
	.size		.nv.reservedSmem.cap,0x4
